	.headerflags	@"EF_CUDA_TEXMODE_UNIFIED EF_CUDA_64BIT_ADDRESS EF_CUDA_SM89 EF_CUDA_VIRTUAL_SM(EF_CUDA_SM89)"
	.elftype	@"ET_EXEC"


//--------------------- .nv.info                  --------------------------
	.section	.nv.info,"",@"SHT_CUDA_INFO"
	.align	4


	//----- nvinfo : EIATTR_REGCOUNT
	.align		4
        /*0000*/ 	.byte	0x04, 0x2f
        /*0002*/ 	.short	(.L_2 - .L_1)
	.align		4
.L_1:
        /*0004*/ 	.word	index@(triton__0d1d2d3d4d5d6de7)
        /*0008*/ 	.word	0x00000028


	//----- nvinfo : EIATTR_MAX_STACK_SIZE
	.align		4
.L_2:
        /*000c*/ 	.byte	0x04, 0x23
        /*000e*/ 	.short	(.L_4 - .L_3)
	.align		4
.L_3:
        /*0010*/ 	.word	index@(triton__0d1d2d3d4d5d6de7)
        /*0014*/ 	.word	0x00000000


	//----- nvinfo : EIATTR_MIN_STACK_SIZE
	.align		4
.L_4:
        /*0018*/ 	.byte	0x04, 0x12
        /*001a*/ 	.short	(.L_6 - .L_5)
	.align		4
.L_5:
        /*001c*/ 	.word	index@(triton__0d1d2d3d4d5d6de7)
        /*0020*/ 	.word	0x00000000


	//----- nvinfo : EIATTR_FRAME_SIZE
	.align		4
.L_6:
        /*0024*/ 	.byte	0x04, 0x11
        /*0026*/ 	.short	(.L_8 - .L_7)
	.align		4
.L_7:
        /*0028*/ 	.word	index@(triton__0d1d2d3d4d5d6de7)
        /*002c*/ 	.word	0x00000000
.L_8:


//--------------------- .nv.info.triton__0d1d2d3d4d5d6de7 --------------------------
	.section	.nv.info.triton__0d1d2d3d4d5d6de7,"",@"SHT_CUDA_INFO"
	.align	4


	//----- nvinfo : EIATTR_CUDA_API_VERSION
	.align		4
        /*0000*/ 	.byte	0x04, 0x37
        /*0002*/ 	.short	(.L_10 - .L_9)
.L_9:
        /*0004*/ 	.word	0x0000007b


	//----- nvinfo : EIATTR_PARAM_CBANK
	.align		4
.L_10:
        /*0008*/ 	.byte	0x04, 0x0a
        /*000a*/ 	.short	(.L_12 - .L_11)
	.align		4
.L_11:
        /*000c*/ 	.word	index@(.nv.constant0.triton__0d1d2d3d4d5d6de7)
        /*0010*/ 	.short	0x0160
        /*0012*/ 	.short	0x0038


	//----- nvinfo : EIATTR_CBANK_PARAM_SIZE
	.align		4
.L_12:
        /*0014*/ 	.byte	0x03, 0x19
        /*0016*/ 	.short	0x0038


	//----- nvinfo : EIATTR_KPARAM_INFO
	.align		4
        /*0018*/ 	.byte	0x04, 0x17
        /*001a*/ 	.short	(.L_14 - .L_13)
.L_13:
        /*001c*/ 	.word	0x00000000
        /*0020*/ 	.short	0x0007
        /*0022*/ 	.short	0x0034
        /*0024*/ 	.byte	0x00, 0xf0, 0x11, 0x00


	//----- nvinfo : EIATTR_KPARAM_INFO
	.align		4
.L_14:
        /*0028*/ 	.byte	0x04, 0x17
        /*002a*/ 	.short	(.L_16 - .L_15)
.L_15:
        /*002c*/ 	.word	0x00000000
        /*0030*/ 	.short	0x0006
        /*0032*/ 	.short	0x0030
        /*0034*/ 	.byte	0x00, 0xf0, 0x11, 0x00


	//----- nvinfo : EIATTR_KPARAM_INFO
	.align		4
.L_16:
        /*0038*/ 	.byte	0x04, 0x17
        /*003a*/ 	.short	(.L_18 - .L_17)
.L_17:
        /*003c*/ 	.word	0x00000000
        /*0040*/ 	.short	0x0005
        /*0042*/ 	.short	0x0028
        /*0044*/ 	.byte	0x00, 0xf0, 0x21, 0x00


	//----- nvinfo : EIATTR_KPARAM_INFO
	.align		4
.L_18:
        /*0048*/ 	.byte	0x04, 0x17
        /*004a*/ 	.short	(.L_20 - .L_19)
.L_19:
        /*004c*/ 	.word	0x00000000
        /*0050*/ 	.short	0x0004
        /*0052*/ 	.short	0x0020
        /*0054*/ 	.byte	0x00, 0xf0, 0x21, 0x00


	//----- nvinfo : EIATTR_KPARAM_INFO
	.align		4
.L_20:
        /*0058*/ 	.byte	0x04, 0x17
        /*005a*/ 	.short	(.L_22 - .L_21)
.L_21:
        /*005c*/ 	.word	0x00000000
        /*0060*/ 	.short	0x0003
        /*0062*/ 	.short	0x0018
        /*0064*/ 	.byte	0x00, 0xf0, 0x21, 0x00


	//----- nvinfo : EIATTR_KPARAM_INFO
	.align		4
.L_22:
        /*0068*/ 	.byte	0x04, 0x17
        /*006a*/ 	.short	(.L_24 - .L_23)
.L_23:
        /*006c*/ 	.word	0x00000000
        /*0070*/ 	.short	0x0002
        /*0072*/ 	.short	0x0010
        /*0074*/ 	.byte	0x00, 0xf0, 0x21, 0x00


	//----- nvinfo : EIATTR_KPARAM_INFO
	.align		4
.L_24:
        /*0078*/ 	.byte	0x04, 0x17
        /*007a*/ 	.short	(.L_26 - .L_25)
.L_25:
        /*007c*/ 	.word	0x00000000
        /*0080*/ 	.short	0x0001
        /*0082*/ 	.short	0x0008
        /*0084*/ 	.byte	0x00, 0xf0, 0x21, 0x00


	//----- nvinfo : EIATTR_KPARAM_INFO
	.align		4
.L_26:
        /*0088*/ 	.byte	0x04, 0x17
        /*008a*/ 	.short	(.L_28 - .L_27)
.L_27:
        /*008c*/ 	.word	0x00000000
        /*0090*/ 	.short	0x0000
        /*0092*/ 	.short	0x0000
        /*0094*/ 	.byte	0x00, 0xf0, 0x21, 0x00


	//----- nvinfo : EIATTR_MAXREG_COUNT
	.align		4
.L_28:
        /*0098*/ 	.byte	0x03, 0x1b
        /*009a*/ 	.short	0x00ff


	//----- nvinfo : EIATTR_EXIT_INSTR_OFFSETS
	.align		4
        /*009c*/ 	.byte	0x04, 0x1c
        /*009e*/ 	.short	(.L_30 - .L_29)


	//   ....[0]....
.L_29:
        /*00a0*/ 	.word	0x000012b0


	//   ....[1]....
        /*00a4*/ 	.word	0x000012d0


	//----- nvinfo : EIATTR_CTAIDZ_USED
	.align		4
.L_30:
        /*00a8*/ 	.byte	0x01, 0x04
	.zero		2


	//----- nvinfo : EIATTR_MAX_THREADS
	.align		4
        /*00ac*/ 	.byte	0x04, 0x05
        /*00ae*/ 	.short	(.L_32 - .L_31)
.L_31:
        /*00b0*/ 	.word	0x00000100
        /*00b4*/ 	.word	0x00000001
        /*00b8*/ 	.word	0x00000001
.L_32:


//--------------------- .nv.rel.action            --------------------------
	.section	.nv.rel.action,"",@"SHT_CUDA_RELOCINFO"
	.align	8
	.sectionentsize	8
        /*0000*/ 	.byte	0x73, 0x00, 0x00, 0x00, 0x00, 0x00, 0x00, 0x00, 0x00, 0x00, 0x00, 0x11, 0x25, 0x00, 0x05, 0x36


//--------------------- .nv.constant0.triton__0d1d2d3d4d5d6de7 --------------------------
	.section	.nv.constant0.triton__0d1d2d3d4d5d6de7,"a",@progbits
	.align	4
.nv.constant0.triton__0d1d2d3d4d5d6de7:
	.zero		408


//--------------------- .text.triton__0d1d2d3d4d5d6de7 --------------------------
	.section	.text.triton__0d1d2d3d4d5d6de7,"ax",@progbits
	.sectionflags	@"SHF_BARRIERS=1"
	.sectioninfo	@"SHI_REGISTERS=40"
	.align	128
        .global         triton__0d1d2d3d4d5d6de7
        .type           triton__0d1d2d3d4d5d6de7,@function
        .size           triton__0d1d2d3d4d5d6de7,(.L_x_1 - triton__0d1d2d3d4d5d6de7)
        .other          triton__0d1d2d3d4d5d6de7,@"STO_CUDA_ENTRY STV_DEFAULT"
triton__0d1d2d3d4d5d6de7:
.text.triton__0d1d2d3d4d5d6de7:
[----:B------:R-:W-:-:S02]  /*0000*/  MOV R1, c[0x0][0x28] ;  /* 0x00000a0000017a02 */ /* 0x000fc40000000f00 */
[----:B------:R-:W0:Y:S01]  /*0010*/  S2R R17, SR_TID.X ;  /* 0x0000000000117919 */ /* 0x000e220000002100 */
[----:B------:R-:W1:Y:S01]  /*0020*/  S2UR UR4, SR_CTAID.Y ;  /* 0x00000000000479c3 */ /* 0x000e620000002600 */
[----:B------:R-:W-:Y:S02]  /*0030*/  IMAD.MOV.U32 R23, RZ, RZ, 0x2 ;  /* 0x00000002ff177424 */ /* 0x000fe400078e00ff */
[----:B------:R-:W2:Y:S04]  /*0040*/  S2R R0, SR_CTAID.Z ;  /* 0x0000000000007919 */ /* 0x000ea80000002700 */
[----:B------:R-:W3:Y:S01]  /*0050*/  S2R R28, SR_CTAID.X ;  /* 0x00000000001c7919 */ /* 0x000ee20000002500 */
[--C-:B0-----:R-:W-:Y:S02]  /*0060*/  SHF.R.U32.HI R11, RZ, 0x5, R17.reuse ;  /* 0x00000005ff0b7819 */ /* 0x101fe40000011611 */
[----:B------:R-:W-:-:S02]  /*0070*/  SHF.R.U32.HI R2, RZ, 0x4, R17 ;  /* 0x00000004ff027819 */ /* 0x000fc40000011611 */
[----:B--2---:R-:W-:Y:S02]  /*0080*/  IADD3 R0, R0, 0x1, RZ ;  /* 0x0000000100007810 */ /* 0x004fe40007ffe0ff */
[----:B------:R-:W-:Y:S02]  /*0090*/  SHF.L.U32 R13, R17, 0x2, RZ ;  /* 0x00000002110d7819 */ /* 0x000fe400000006ff */
[----:B------:R-:W-:Y:S01]  /*00a0*/  SGXT.U32 R11, R11, 0x3 ;  /* 0x000000030b0b781a */ /* 0x000fe20000000000 */
[----:B-1----:R-:W-:Y:S01]  /*00b0*/  IMAD R15, R0, UR4, RZ ;  /* 0x00000004000f7c24 */ /* 0x002fe2000f8e02ff */
[----:B---3--:R-:W-:Y:S01]  /*00c0*/  SHF.L.U32 R28, R28, 0x6, RZ ;  /* 0x000000061c1c7819 */ /* 0x008fe200000006ff */
[----:B------:R-:W-:Y:S01]  /*00d0*/  ULDC.64 UR4, c[0x0][0x118] ;  /* 0x0000460000047ab9 */ /* 0x000fe20000000a00 */
[----:B------:R-:W-:Y:S02]  /*00e0*/  SGXT.U32 R0, R2, 0x1 ;  /* 0x000000010200781a */ /* 0x000fe40000000000 */
[----:B------:R-:W-:-:S02]  /*00f0*/  LOP3.LUT R13, R13, 0x3c, RZ, 0xc0, !PT ;  /* 0x0000003c0d0d7812 */ /* 0x000fc400078ec0ff */
[----:B------:R-:W-:Y:S02]  /*0100*/  SHF.L.U32 R3, R11, 0x1, RZ ;  /* 0x000000010b037819 */ /* 0x000fe400000006ff */
[----:B------:R-:W-:Y:S02]  /*0110*/  SHF.L.U32 R15, R15, 0x6, RZ ;  /* 0x000000060f0f7819 */ /* 0x000fe400000006ff */
[----:B------:R-:W-:Y:S02]  /*0120*/  LOP3.LUT R9, R28, R13, RZ, 0xfc, !PT ;  /* 0x0000000d1c097212 */ /* 0x000fe400078efcff */
[----:B------:R-:W-:Y:S02]  /*0130*/  LOP3.LUT R0, R3, R0, RZ, 0xfc, !PT ;  /* 0x0000000003007212 */ /* 0x000fe400078efcff */
[----:B------:R-:W-:Y:S01]  /*0140*/  ISETP.GE.AND P0, PT, R9, 0xa8c, PT ;  /* 0x00000a8c0900780c */ /* 0x000fe20003f06270 */
[----:B------:R-:W-:Y:S01]  /*0150*/  CS2R R2, SRZ ;  /* 0x0000000000027805 */ /* 0x000fe2000001ff00 */
[----:B------:R-:W-:-:S02]  /*0160*/  LOP3.LUT R5, R15, R0, RZ, 0xfc, !PT ;  /* 0x000000000f057212 */ /* 0x000fc400078efcff */
[--C-:B------:R-:W-:Y:S02]  /*0170*/  LOP3.LUT R6, R15, 0x10, R0.reuse, 0xfe, !PT ;  /* 0x000000100f067812 */ /* 0x100fe400078efe00 */
[C---:B------:R-:W-:Y:S01]  /*0180*/  ISETP.LT.AND P2, PT, R5.reuse, 0x1b80, !P0 ;  /* 0x00001b800500780c */ /* 0x040fe20004741270 */
[--C-:B------:R-:W-:Y:S01]  /*0190*/  IMAD R18, R5, 0xa8c, R9.reuse ;  /* 0x00000a8c05127824 */ /* 0x100fe200078e0209 */
[C---:B------:R-:W-:Y:S01]  /*01a0*/  ISETP.LT.AND P3, PT, R6.reuse, 0x1b80, !P0 ;  /* 0x00001b800600780c */ /* 0x040fe20004761270 */
[----:B------:R-:W-:Y:S01]  /*01b0*/  IMAD R20, R6, 0xa8c, R9 ;  /* 0x00000a8c06147824 */ /* 0x000fe200078e0209 */
[C-C-:B------:R-:W-:Y:S01]  /*01c0*/  LOP3.LUT R6, R15.reuse, 0x20, R0.reuse, 0xfe, !PT ;  /* 0x000000200f067812 */ /* 0x140fe200078efe00 */
[----:B------:R-:W-:Y:S01]  /*01d0*/  CS2R R4, SRZ ;  /* 0x0000000000047805 */ /* 0x000fe2000001ff00 */
[----:B------:R-:W-:Y:S01]  /*01e0*/  LOP3.LUT R8, R15, 0x30, R0, 0xfe, !PT ;  /* 0x000000300f087812 */ /* 0x000fe200078efe00 */
[----:B------:R-:W-:Y:S01]  /*01f0*/  IMAD.WIDE R18, R18, R23, c[0x0][0x160] ;  /* 0x0000580012127625 */ /* 0x000fe200078e0217 */
[----:B------:R-:W-:-:S03]  /*0200*/  ISETP.LT.AND P1, PT, R6, 0x1b80, !P0 ;  /* 0x00001b800600780c */ /* 0x000fc60004721270 */
[-C--:B------:R-:W-:Y:S01]  /*0210*/  IMAD.WIDE R20, R20, R23.reuse, c[0x0][0x160] ;  /* 0x0000580014147625 */ /* 0x080fe200078e0217 */
[----:B------:R-:W-:Y:S01]  /*0220*/  ISETP.LT.AND P0, PT, R8, 0x1b80, !P0 ;  /* 0x00001b800800780c */ /* 0x000fe20004701270 */
[----:B------:R0:W2:Y:S02]  /*0230*/  @P2 LDG.E.EL.64 R2, [R18.64] ;  /* 0x0000000412022981 */ /* 0x0000a4000c2e1b00 */
[--C-:B------:R-:W-:Y:S02]  /*0240*/  IMAD R24, R6, 0xa8c, R9.reuse ;  /* 0x00000a8c06187824 */ /* 0x100fe400078e0209 */
[----:B------:R1:W3:Y:S01]  /*0250*/  @P3 LDG.E.EL.64 R4, [R20.64] ;  /* 0x0000000414043981 */ /* 0x0002e2000c2e1b00 */
[----:B------:R-:W-:Y:S01]  /*0260*/  IMAD R10, R8, 0xa8c, R9 ;  /* 0x00000a8c080a7824 */ /* 0x000fe200078e0209 */
[----:B------:R-:W-:Y:S01]  /*0270*/  CS2R R6, SRZ ;  /* 0x0000000000067805 */ /* 0x000fe2000001ff00 */
[----:B------:R-:W-:Y:S01]  /*0280*/  IMAD.WIDE R24, R24, R23, c[0x0][0x160] ;  /* 0x0000580018187625 */ /* 0x000fe200078e0217 */
[----:B------:R-:W-:-:S04]  /*0290*/  CS2R R8, SRZ ;  /* 0x0000000000087805 */ /* 0x000fc8000001ff00 */
[----:B------:R4:W5:Y:S01]  /*02a0*/  @P1 LDG.E.EL.64 R6, [R24.64] ;  /* 0x0000000418061981 */ /* 0x000962000c2e1b00 */
[----:B-1----:R-:W-:-:S05]  /*02b0*/  IMAD.WIDE R20, R10, R23, c[0x0][0x160] ;  /* 0x000058000a147625 */ /* 0x002fca00078e0217 */
[----:B------:R1:W5:Y:S01]  /*02c0*/  @P0 LDG.E.EL.64 R8, [R20.64] ;  /* 0x0000000414080981 */ /* 0x000362000c2e1b00 */
[----:B------:R-:W-:Y:S01]  /*02d0*/  SHF.L.U32 R10, R17, 0x3, RZ ;  /* 0x00000003110a7819 */ /* 0x000fe200000006ff */
[----:B------:R-:W-:Y:S01]  /*02e0*/  IMAD R13, R13, 0x48, RZ ;  /* 0x000000480d0d7824 */ /* 0x000fe200078e02ff */
[----:B------:R-:W-:Y:S02]  /*02f0*/  CS2R R36, SRZ ;  /* 0x0000000000247805 */ /* 0x000fe4000001ff00 */
[----:B------:R-:W-:Y:S02]  /*0300*/  LOP3.LUT R10, R10, 0x38, RZ, 0xc0, !PT ;  /* 0x000000380a0a7812 */ /* 0x000fe400078ec0ff */
[----:B------:R-:W-:Y:S02]  /*0310*/  LOP3.LUT R13, R0, R13, RZ, 0xfc, !PT ;  /* 0x0000000d000d7212 */ /* 0x000fe400078efcff */
[C-C-:B------:R-:W-:Y:S02]  /*0320*/  LOP3.LUT R12, R15.reuse, 0x2, R10.reuse, 0xfe, !PT ;  /* 0x000000020f0c7812 */ /* 0x140fe400078efe0a */
[----:B------:R-:W-:-:S02]  /*0330*/  LOP3.LUT R14, R15, 0x4, R10, 0xfe, !PT ;  /* 0x000000040f0e7812 */ /* 0x000fc400078efe0a */
[C---:B0-----:R-:W-:Y:S01]  /*0340*/  LOP3.LUT R19, R15.reuse, R10, RZ, 0xfc, !PT ;  /* 0x0000000a0f137212 */ /* 0x041fe200078efcff */
[----:B------:R-:W-:Y:S01]  /*0350*/  IMAD.HI R16, R12, 0x66666667, RZ ;  /* 0x666666670c107827 */ /* 0x000fe200078e02ff */
[----:B------:R-:W-:Y:S02]  /*0360*/  LOP3.LUT R15, R15, 0x6, R10, 0xfe, !PT ;  /* 0x000000060f0f7812 */ /* 0x000fe400078efe0a */
[----:B------:R-:W-:Y:S01]  /*0370*/  ISETP.GE.AND P0, PT, R19, 0x1b80, PT ;  /* 0x00001b801300780c */ /* 0x000fe20003f06270 */
[----:B------:R-:W-:Y:S01]  /*0380*/  IMAD.HI R18, R14, 0x66666667, RZ ;  /* 0x666666670e127827 */ /* 0x000fe200078e02ff */
[----:B----4-:R-:W-:Y:S02]  /*0390*/  SHF.R.U32.HI R25, RZ, 0x1f, R16 ;  /* 0x0000001fff197819 */ /* 0x010fe40000011610 */
[----:B------:R-:W-:Y:S01]  /*03a0*/  SHF.L.U32 R13, R13, 0x1, RZ ;  /* 0x000000010d0d7819 */ /* 0x000fe200000006ff */
[----:B-1----:R-:W-:Y:S01]  /*03b0*/  IMAD.HI R20, R15, 0x66666667, RZ ;  /* 0x666666670f147827 */ /* 0x002fe200078e02ff */
[----:B------:R-:W-:-:S02]  /*03c0*/  SHF.R.U32.HI R27, RZ, 0x1f, R18 ;  /* 0x0000001fff1b7819 */ /* 0x000fc40000011612 */
[----:B------:R-:W-:Y:S01]  /*03d0*/  LEA.HI R25, R16, R25, RZ, 0x19 ;  /* 0x0000001910197211 */ /* 0x000fe200078fc8ff */
[----:B------:R-:W-:Y:S01]  /*03e0*/  IMAD.HI R30, R19, 0x66666667, RZ ;  /* 0x66666667131e7827 */ /* 0x000fe200078e02ff */
[----:B------:R-:W-:Y:S02]  /*03f0*/  SHF.R.U32.HI R29, RZ, 0x1f, R20 ;  /* 0x0000001fff1d7819 */ /* 0x000fe40000011614 */
[----:B------:R-:W-:Y:S01]  /*0400*/  LEA.HI R27, R18, R27, RZ, 0x19 ;  /* 0x0000001b121b7211 */ /* 0x000fe200078fc8ff */
[----:B------:R-:W-:Y:S01]  /*0410*/  IMAD R25, R25, -0x140, R12 ;  /* 0xfffffec019197824 */ /* 0x000fe200078e020c */
[----:B------:R-:W-:Y:S02]  /*0420*/  SHF.R.U32.HI R21, RZ, 0x1f, R30 ;  /* 0x0000001fff157819 */ /* 0x000fe4000001161e */
[----:B------:R-:W-:Y:S01]  /*0430*/  LEA.HI R20, R20, R29, RZ, 0x19 ;  /* 0x0000001d14147211 */ /* 0x000fe200078fc8ff */
[----:B------:R-:W-:Y:S01]  /*0440*/  IMAD R27, R27, -0x140, R14 ;  /* 0xfffffec01b1b7824 */ /* 0x000fe200078e020e */
[----:B------:R-:W-:-:S02]  /*0450*/  LEA.HI.SX32 R30, R30, R21, 0x19 ;  /* 0x000000151e1e7211 */ /* 0x000fc400078fcaff */
[----:B------:R-:W-:Y:S01]  /*0460*/  PRMT R14, R25, 0x9910, RZ ;  /* 0x00009910190e7816 */ /* 0x000fe200000000ff */
[----:B------:R-:W-:Y:S01]  /*0470*/  IMAD R20, R20, -0x140, R15 ;  /* 0xfffffec014147824 */ /* 0x000fe200078e020f */
[----:B------:R-:W-:Y:S01]  /*0480*/  PRMT R15, R27, 0x9910, RZ ;  /* 0x000099101b0f7816 */ /* 0x000fe200000000ff */
[----:B------:R-:W-:Y:S02]  /*0490*/  IMAD R26, R30, -0x140, R19 ;  /* 0xfffffec01e1a7824 */ /* 0x000fe400078e0213 */
[----:B------:R-:W-:Y:S01]  /*04a0*/  IMAD R25, R14, 0x6667, RZ ;  /* 0x000066670e197824 */ /* 0x000fe200078e02ff */
[----:B------:R-:W-:Y:S01]  /*04b0*/  PRMT R20, R20, 0x9910, RZ ;  /* 0x0000991014147816 */ /* 0x000fe200000000ff */
[----:B------:R-:W-:Y:S01]  /*04c0*/  IMAD R27, R15, 0x6667, RZ ;  /* 0x000066670f1b7824 */ /* 0x000fe200078e02ff */
[----:B------:R-:W-:Y:S02]  /*04d0*/  PRMT R12, R26, 0x9910, RZ ;  /* 0x000099101a0c7816 */ /* 0x000fe400000000ff */
[----:B------:R-:W-:-:S03]  /*04e0*/  MOV R14, R20 ;  /* 0x00000014000e7202 */ /* 0x000fc60000000f00 */
[----:B------:R-:W-:Y:S01]  /*04f0*/  IMAD R21, R12, 0x6667, RZ ;  /* 0x000066670c157824 */ /* 0x000fe200078e02ff */
[----:B------:R-:W-:Y:S01]  /*0500*/  SHF.R.S32.HI R12, RZ, 0x10, R25 ;  /* 0x00000010ff0c7819 */ /* 0x000fe20000011419 */
[----:B------:R-:W-:Y:S01]  /*0510*/  IMAD R0, R14, 0x6667, RZ ;  /* 0x000066670e007824 */ /* 0x000fe200078e02ff */
[----:B------:R-:W-:Y:S02]  /*0520*/  SHF.R.S32.HI R14, RZ, 0x10, R27 ;  /* 0x00000010ff0e7819 */ /* 0x000fe4000001141b */
[----:B------:R-:W-:Y:S02]  /*0530*/  LOP3.LUT R16, R12, 0xffff, RZ, 0xc0, !PT ;  /* 0x0000ffff0c107812 */ /* 0x000fe400078ec0ff */
[----:B------:R-:W-:Y:S02]  /*0540*/  SHF.R.S32.HI R12, RZ, 0x10, R21 ;  /* 0x00000010ff0c7819 */ /* 0x000fe40000011415 */
[----:B------:R-:W-:Y:S02]  /*0550*/  LOP3.LUT R18, R14, 0xffff, RZ, 0xc0, !PT ;  /* 0x0000ffff0e127812 */ /* 0x000fe400078ec0ff */
[----:B------:R-:W-:-:S02]  /*0560*/  SHF.R.S32.HI R15, RZ, 0x10, R0 ;  /* 0x00000010ff0f7819 */ /* 0x000fc40000011400 */
[----:B------:R-:W-:Y:S02]  /*0570*/  SHF.R.U32.HI R14, RZ, 0xf, R16 ;  /* 0x0000000fff0e7819 */ /* 0x000fe40000011610 */
[----:B------:R-:W-:Y:S02]  /*0580*/  LOP3.LUT R16, R12, 0xffff, RZ, 0xc0, !PT ;  /* 0x0000ffff0c107812 */ /* 0x000fe400078ec0ff */
[----:B------:R-:W-:Y:S02]  /*0590*/  LOP3.LUT R19, R15, 0xffff, RZ, 0xc0, !PT ;  /* 0x0000ffff0f137812 */ /* 0x000fe400078ec0ff */
[----:B------:R-:W-:Y:S02]  /*05a0*/  LEA.HI.SX32 R15, R25, R14, 0xe ;  /* 0x0000000e190f7211 */ /* 0x000fe400078f72ff */
[----:B------:R-:W-:Y:S02]  /*05b0*/  SHF.R.U32.HI R14, RZ, 0xf, R16 ;  /* 0x0000000fff0e7819 */ /* 0x000fe40000011610 */
[----:B------:R-:W-:-:S02]  /*05c0*/  SHF.R.U32.HI R12, RZ, 0xf, R18 ;  /* 0x0000000fff0c7819 */ /* 0x000fc40000011612 */
[----:B------:R-:W-:Y:S02]  /*05d0*/  LEA.HI.SX32 R14, R21, R14, 0xe ;  /* 0x0000000e150e7211 */ /* 0x000fe400078f72ff */
[----:B------:R-:W-:Y:S02]  /*05e0*/  LEA.HI.SX32 R12, R27, R12, 0xe ;  /* 0x0000000c1b0c7211 */ /* 0x000fe400078f72ff */
[----:B------:R-:W-:Y:S02]  /*05f0*/  PRMT R14, R14, 0x9910, RZ ;  /* 0x000099100e0e7816 */ /* 0x000fe400000000ff */
[----:B------:R-:W-:-:S04]  /*0600*/  SHF.R.U32.HI R19, RZ, 0xf, R19 ;  /* 0x0000000fff137819 */ /* 0x000fc80000011613 */
[----:B------:R-:W-:-:S04]  /*0610*/  LEA.HI.SX32 R0, R0, R19, 0xe ;  /* 0x0000001300007211 */ /* 0x000fc800078f72ff */
[----:B------:R-:W-:Y:S02]  /*0620*/  PRMT R0, R0, 0x9910, RZ ;  /* 0x0000991000007816 */ /* 0x000fe400000000ff */
[----:B------:R-:W-:Y:S02]  /*0630*/  MOV R27, RZ ;  /* 0x000000ff001b7202 */ /* 0x000fe40000000f00 */
[----:B--2---:R-:W-:Y:S01]  /*0640*/  SHF.R.U32.HI R16, RZ, 0x10, R2 ;  /* 0x00000010ff107819 */ /* 0x004fe20000011602 */
[----:B------:R0:W-:Y:S01]  /*0650*/  STS.U16 [R13+0x120], R3 ;  /* 0x000120030d007388 */ /* 0x0001e20000000400 */
[----:B------:R-:W-:Y:S02]  /*0660*/  SHF.R.U32.HI R18, RZ, 0x10, R3 ;  /* 0x00000010ff127819 */ /* 0x000fe40000011603 */
[----:B---3--:R-:W-:Y:S01]  /*0670*/  SHF.R.U32.HI R22, RZ, 0x10, R5 ;  /* 0x00000010ff167819 */ /* 0x008fe20000011605 */
[----:B------:R1:W-:Y:S01]  /*0680*/  STS.U16 [R13+0x140], R5 ;  /* 0x000140050d007388 */ /* 0x0003e20000000400 */
[----:B------:R-:W-:-:S03]  /*0690*/  SHF.R.U32.HI R20, RZ, 0x10, R4 ;  /* 0x00000010ff147819 */ /* 0x000fc60000011604 */
[----:B------:R2:W-:Y:S01]  /*06a0*/  STS.U16 [R13+0x90], R16 ;  /* 0x000090100d007388 */ /* 0x0005e20000000400 */
[----:B0-----:R-:W-:-:S03]  /*06b0*/  MOV R3, 0x4 ;  /* 0x0000000400037802 */ /* 0x001fc60000000f00 */
[----:B------:R0:W-:Y:S01]  /*06c0*/  STS.U16 [R13+0x20], R4 ;  /* 0x000020040d007388 */ /* 0x0001e20000000400 */
[----:B-----5:R-:W-:Y:S02]  /*06d0*/  SHF.R.U32.HI R32, RZ, 0x10, R7 ;  /* 0x00000010ff207819 */ /* 0x020fe40000011607 */
[----:B-1----:R-:W-:Y:S01]  /*06e0*/  PRMT R5, R15, 0x9910, RZ ;  /* 0x000099100f057816 */ /* 0x002fe200000000ff */
[----:B------:R1:W-:Y:S01]  /*06f0*/  STS.U16 [R13+0x160], R7 ;  /* 0x000160070d007388 */ /* 0x0003e20000000400 */
[----:B------:R-:W-:-:S03]  /*0700*/  SHF.R.U32.HI R24, RZ, 0x10, R6 ;  /* 0x00000010ff187819 */ /* 0x000fc60000011606 */
[----:B--2---:R-:W-:Y:S01]  /*0710*/  IMAD R16, R30, 0x20, R5 ;  /* 0x000000201e107824 */ /* 0x004fe200078e0205 */
[----:B------:R-:W-:Y:S01]  /*0720*/  MOV R5, R14 ;  /* 0x0000000e00057202 */ /* 0x000fe20000000f00 */
[----:B------:R2:W-:Y:S01]  /*0730*/  STS.U16 [R13], R2 ;  /* 0x000000020d007388 */ /* 0x0005e20000000400 */
[----:B0-----:R-:W-:Y:S02]  /*0740*/  SHF.R.U32.HI R4, RZ, 0x10, R9 ;  /* 0x00000010ff047819 */ /* 0x001fe40000011609 */
[----:B-1----:R-:W-:Y:S01]  /*0750*/  PRMT R7, R12, 0x9910, RZ ;  /* 0x000099100c077816 */ /* 0x002fe200000000ff */
[----:B------:R0:W-:Y:S01]  /*0760*/  STS.U16 [R13+0xb0], R20 ;  /* 0x0000b0140d007388 */ /* 0x0001e20000000400 */
[----:B------:R-:W-:-:S03]  /*0770*/  LEA R12, R30, R5, 0x5 ;  /* 0x000000051e0c7211 */ /* 0x000fc600078e28ff */
[----:B------:R1:W-:Y:S01]  /*0780*/  STS.U16 [R13+0x210], R4 ;  /* 0x000210040d007388 */ /* 0x0003e20000000400 */
[----:B--2---:R-:W-:-:S03]  /*0790*/  SHF.R.U32.HI R2, RZ, 0x10, R8 ;  /* 0x00000010ff027819 */ /* 0x004fc60000011608 */
[----:B------:R2:W-:Y:S01]  /*07a0*/  STS.U16 [R13+0x1b0], R18 ;  /* 0x0001b0120d007388 */ /* 0x0005e20000000400 */
[----:B0-----:R-:W-:-:S03]  /*07b0*/  CS2R R20, SRZ ;  /* 0x0000000000147805 */ /* 0x001fc6000001ff00 */
[----:B------:R-:W-:Y:S01]  /*07c0*/  STS.U16 [R13+0x1d0], R22 ;  /* 0x0001d0160d007388 */ /* 0x000fe20000000400 */
[----:B-1----:R-:W-:-:S03]  /*07d0*/  IMAD.WIDE R4, R12, R3, c[0x0][0x170] ;  /* 0x00005c000c047625 */ /* 0x002fc600078e0203 */
[----:B------:R-:W-:Y:S04]  /*07e0*/  STS.U16 [R13+0x40], R6 ;  /* 0x000040060d007388 */ /* 0x000fe80000000400 */
[----:B------:R-:W-:Y:S04]  /*07f0*/  STS.U16 [R13+0xd0], R24 ;  /* 0x0000d0180d007388 */ /* 0x000fe80000000400 */
[----:B------:R-:W-:Y:S04]  /*0800*/  STS.U16 [R13+0x1f0], R32 ;  /* 0x0001f0200d007388 */ /* 0x000fe80000000400 */
[----:B------:R-:W-:Y:S04]  /*0810*/  STS.U16 [R13+0x60], R8 ;  /* 0x000060080d007388 */ /* 0x000fe80000000400 */
[----:B------:R-:W-:Y:S04]  /*0820*/  STS.U16 [R13+0x180], R9 ;  /* 0x000180090d007388 */ /* 0x000fe80000000400 */
[----:B------:R-:W-:Y:S01]  /*0830*/  STS.U16 [R13+0xf0], R2 ;  /* 0x0000f0020d007388 */ /* 0x000fe20000000400 */
[----:B--2---:R-:W-:-:S03]  /*0840*/  MOV R18, RZ ;  /* 0x000000ff00127202 */ /* 0x004fc60000000f00 */
[----:B------:R-:W-:Y:S06]  /*0850*/  BAR.SYNC 0x0 ;  /* 0x0000000000007b1d */ /* 0x000fec0000000000 */
[----:B------:R-:W-:Y:S01]  /*0860*/  MOV R13, R0 ;  /* 0x00000000000d7202 */ /* 0x000fe20000000f00 */
[----:B------:R0:W2:Y:S01]  /*0870*/  @!P0 LDG.E.EL R21, [R4.64] ;  /* 0x0000000404158981 */ /* 0x0000a2000c2e1900 */
[----:B------:R-:W-:Y:S01]  /*0880*/  IMAD.WIDE R8, R16, R3, c[0x0][0x170] ;  /* 0x00005c0010087625 */ /* 0x000fe200078e0203 */
[C---:B------:R-:W-:Y:S02]  /*0890*/  LEA R22, R30.reuse, R7, 0x5 ;  /* 0x000000071e167211 */ /* 0x040fe400078e28ff */
[----:B------:R-:W-:Y:S01]  /*08a0*/  LEA R2, R30, R13, 0x5 ;  /* 0x0000000d1e027211 */ /* 0x000fe200078e28ff */
[----:B------:R-:W-:Y:S01]  /*08b0*/  IMAD.MOV.U32 R24, RZ, RZ, RZ ;  /* 0x000000ffff187224 */ /* 0x000fe200078e00ff */
[----:B------:R1:W3:Y:S01]  /*08c0*/  @!P0 LDG.E.EL R20, [R8.64] ;  /* 0x0000000408148981 */ /* 0x0002e2000c2e1900 */
[----:B------:R-:W-:Y:S01]  /*08d0*/  MOV R0, RZ ;  /* 0x000000ff00007202 */ /* 0x000fe20000000f00 */
[----:B------:R-:W-:-:S02]  /*08e0*/  IMAD.WIDE R6, R22, R3, c[0x0][0x170] ;  /* 0x00005c0016067625 */ /* 0x000fc400078e0203 */
[----:B------:R1:W4:Y:S01]  /*08f0*/  @!P0 LDG.E.EL R37, [R8.64] ;  /* 0x0000000408258981 */ /* 0x000322000c2e1900 */
[----:B------:R-:W-:-:S03]  /*0900*/  CS2R R14, SRZ ;  /* 0x00000000000e7805 */ /* 0x000fc6000001ff00 */
[----:B------:R0:W5:Y:S01]  /*0910*/  @!P0 LDG.E.EL R18, [R4.64] ;  /* 0x0000000404128981 */ /* 0x000162000c2e1900 */
[----:B------:R-:W-:-:S03]  /*0920*/  IMAD.WIDE R12, R12, R3, c[0x0][0x168] ;  /* 0x00005a000c0c7625 */ /* 0x000fc600078e0203 */
[----:B------:R0:W4:Y:S01]  /*0930*/  @!P0 LDG.E.EL R24, [R6.64] ;  /* 0x0000000406188981 */ /* 0x000122000c2e1900 */
[----:B-1----:R-:W-:-:S03]  /*0940*/  IMAD.WIDE R8, R2, R3, c[0x0][0x170] ;  /* 0x00005c0002087625 */ /* 0x002fc600078e0203 */
[----:B------:R0:W4:Y:S04]  /*0950*/  @!P0 LDG.E.EL R0, [R6.64] ;  /* 0x0000000406008981 */ /* 0x000128000c2e1900 */
[----:B------:R1:W4:Y:S04]  /*0960*/  @!P0 LDG.E.EL R36, [R8.64] ;  /* 0x0000000408248981 */ /* 0x000328000c2e1900 */
[----:B------:R1:W4:Y:S04]  /*0970*/  @!P0 LDG.E.EL R27, [R8.64] ;  /* 0x00000004081b8981 */ /* 0x000328000c2e1900 */
[----:B------:R1:W4:Y:S04]  /*0980*/  @!P0 LDG.E.EL R14, [R12.64] ;  /* 0x000000040c0e8981 */ /* 0x000328000c2e1900 */
[----:B------:R1:W4:Y:S01]  /*0990*/  @!P0 LDG.E.EL R15, [R12.64] ;  /* 0x000000040c0f8981 */ /* 0x000322000c2e1900 */
[----:B------:R-:W-:Y:S01]  /*09a0*/  SHF.R.U32.HI R25, RZ, 0x3, R17 ;  /* 0x00000003ff197819 */ /* 0x000fe20000011611 */
[----:B0-----:R-:W-:-:S03]  /*09b0*/  IMAD.SHL.U32 R6, R11, 0x4, RZ ;  /* 0x000000040b067824 */ /* 0x001fc600078e00ff */
[----:B------:R-:W-:-:S04]  /*09c0*/  SGXT.U32 R25, R25, 0x2 ;  /* 0x000000021919781a */ /* 0x000fc80000000000 */
[----:B------:R-:W-:-:S05]  /*09d0*/  LOP3.LUT R25, R6, R25, RZ, 0xfc, !PT ;  /* 0x0000001906197212 */ /* 0x000fca00078efcff */
[----:B------:R-:W-:-:S05]  /*09e0*/  IMAD R10, R25, 0x48, R10 ;  /* 0x00000048190a7824 */ /* 0x000fca00078e020a */
[----:B------:R-:W-:-:S05]  /*09f0*/  SHF.L.U32 R19, R10, 0x1, RZ ;  /* 0x000000010a137819 */ /* 0x000fca00000006ff */
[----:B------:R-:W0:Y:S04]  /*0a00*/  LDS.128 R4, [R19] ;  /* 0x0000000013047984 */ /* 0x000e280000000c00 */
[----:B-1----:R1:W2:Y:S01]  /*0a10*/  LDS.128 R8, [R19+0x1200] ;  /* 0x0012000013087984 */ /* 0x0022a20000000c00 */
[----:B------:R-:W-:Y:S01]  /*0a20*/  MOV R29, RZ ;  /* 0x000000ff001d7202 */ /* 0x000fe20000000f00 */
[----:B------:R-:W-:Y:S01]  /*0a30*/  CS2R R34, SRZ ;  /* 0x0000000000227805 */ /* 0x000fe2000001ff00 */
[----:B------:R-:W-:Y:S01]  /*0a40*/  IMAD.WIDE R16, R16, R3, c[0x0][0x168] ;  /* 0x00005a0010107625 */ /* 0x000fe200078e0203 */
[----:B-1----:R-:W-:-:S04]  /*0a50*/  MOV R19, 0x381b5837 ;  /* 0x381b583700137802 */ /* 0x002fc80000000f00 */
[----:B------:R0:W4:Y:S01]  /*0a60*/  @!P0 LDG.E.EL R29, [R16.64] ;  /* 0x00000004101d8981 */ /* 0x000122000c2e1900 */
[----:B------:R-:W-:Y:S01]  /*0a70*/  CS2R R32, SRZ ;  /* 0x0000000000207805 */ /* 0x000fe2000001ff00 */
[-C--:B------:R-:W-:Y:S02]  /*0a80*/  IMAD.WIDE R12, R22, R3.reuse, c[0x0][0x168] ;  /* 0x00005a00160c7625 */ /* 0x080fe400078e0203 */
[----:B------:R0:W4:Y:S02]  /*0a90*/  @!P0 LDG.E.EL R35, [R16.64] ;  /* 0x0000000410238981 */ /* 0x000124000c2e1900 */
[----:B------:R-:W-:Y:S01]  /*0aa0*/  IMAD.WIDE R2, R2, R3, c[0x0][0x168] ;  /* 0x00005a0002027625 */ /* 0x000fe200078e0203 */
[----:B------:R-:W-:Y:S01]  /*0ab0*/  MOV R22, RZ ;  /* 0x000000ff00167202 */ /* 0x000fe20000000f00 */
[----:B------:R1:W4:Y:S04]  /*0ac0*/  @!P0 LDG.E.EL R33, [R12.64] ;  /* 0x000000040c218981 */ /* 0x000328000c2e1900 */
[----:B------:R0:W4:Y:S04]  /*0ad0*/  @!P0 LDG.E.EL R32, [R2.64] ;  /* 0x0000000402208981 */ /* 0x000128000c2e1900 */
[----:B------:R0:W4:Y:S04]  /*0ae0*/  @!P0 LDG.E.EL R34, [R2.64] ;  /* 0x0000000402228981 */ /* 0x000128000c2e1900 */
[----:B------:R1:W4:Y:S01]  /*0af0*/  @!P0 LDG.E.EL R22, [R12.64] ;  /* 0x000000040c168981 */ /* 0x000322000c2e1900 */
[----:B0-----:R-:W-:-:S02]  /*0b00*/  HADD2.F32 R17, -RZ, R4.H1_H1 ;  /* 0x30000004ff117230 */ /* 0x001fc40000004100 */
[----:B------:R-:W-:Y:S01]  /*0b10*/  HADD2.F32 R4, -RZ, R4.H0_H0 ;  /* 0x20000004ff047230 */ /* 0x000fe20000004100 */
[----:B--2---:R-:W-:-:S04]  /*0b20*/  FFMA R21, R21, R19, 9.9999999747524270788e-07 ;  /* 0x358637bd15157423 */ /* 0x004fc80000000013 */
[----:B------:R-:W0:Y:S01]  /*0b30*/  MUFU.RSQ R16, R21 ;  /* 0x0000001500107308 */ /* 0x000e220000001400 */
[-C--:B---3--:R-:W-:Y:S01]  /*0b40*/  FFMA R31, R20, R19.reuse, 9.9999999747524270788e-07 ;  /* 0x358637bd141f7423 */ /* 0x088fe20000000013 */
[-C--:B-----5:R-:W-:Y:S01]  /*0b50*/  FFMA R18, R18, R19.reuse, 9.9999999747524270788e-07 ;  /* 0x358637bd12127423 */ /* 0x0a0fe20000000013 */
[----:B----4-:R-:W-:-:S05]  /*0b60*/  FFMA R37, R37, R19, 9.9999999747524270788e-07 ;  /* 0x358637bd25257423 */ /* 0x010fca0000000013 */
[----:B------:R2:W3:Y:S01]  /*0b70*/  MUFU.RSQ R2, R18 ;  /* 0x0000001200027308 */ /* 0x0004e20000001400 */
[-C--:B------:R-:W-:Y:S01]  /*0b80*/  FFMA R24, R24, R19.reuse, 9.9999999747524270788e-07 ;  /* 0x358637bd18187423 */ /* 0x080fe20000000013 */
[-C--:B------:R-:W-:Y:S01]  /*0b90*/  FFMA R0, R0, R19.reuse, 9.9999999747524270788e-07 ;  /* 0x358637bd00007423 */ /* 0x080fe20000000013 */
[-C--:B------:R-:W-:Y:S01]  /*0ba0*/  FFMA R36, R36, R19.reuse, 9.9999999747524270788e-07 ;  /* 0x358637bd24247423 */ /* 0x080fe20000000013 */
[----:B------:R-:W-:Y:S01]  /*0bb0*/  FFMA R27, R27, R19, 9.9999999747524270788e-07 ;  /* 0x358637bd1b1b7423 */ /* 0x000fe20000000013 */
[--C-:B------:R-:W-:Y:S02]  /*0bc0*/  HADD2.F32 R19, -RZ, R8.reuse.H1_H1 ;  /* 0x30000008ff137230 */ /* 0x100fe40000004100 */
[----:B------:R-:W-:Y:S01]  /*0bd0*/  HADD2.F32 R8, -RZ, R8.H0_H0 ;  /* 0x20000008ff087230 */ /* 0x000fe20000004100 */
[--C-:B-1----:R-:W-:Y:S02]  /*0be0*/  FADD R13, R17, -R14.reuse ;  /* 0x8000000e110d7221 */ /* 0x102fe40000000000 */
[----:B------:R-:W-:Y:S01]  /*0bf0*/  FADD R19, R19, -R14 ;  /* 0x8000000e13137221 */ /* 0x000fe20000000000 */
[--C-:B------:R-:W-:Y:S01]  /*0c00*/  FADD R3, R4, -R15.reuse ;  /* 0x8000000f04037221 */ /* 0x100fe20000000000 */
[----:B------:R-:W-:Y:S01]  /*0c10*/  FADD R17, R8, -R15 ;  /* 0x8000000f08117221 */ /* 0x000fe20000000000 */
[----:B0-----:R-:W-:Y:S01]  /*0c20*/  FMUL R4, R16, R13 ;  /* 0x0000000d10047220 */ /* 0x001fe20000400000 */
[----:B------:R-:W-:Y:S01]  /*0c30*/  CS2R R14, SRZ ;  /* 0x00000000000e7805 */ /* 0x000fe2000001ff00 */
[----:B------:R-:W-:Y:S01]  /*0c40*/  CS2R R12, SRZ ;  /* 0x00000000000c7805 */ /* 0x000fe2000001ff00 */
[----:B------:R-:W-:Y:S01]  /*0c50*/  IMAD.WIDE R20, R26, R23, c[0x0][0x178] ;  /* 0x00005e001a147625 */ /* 0x000fe200078e0217 */
[----:B------:R-:W-:-:S02]  /*0c60*/  FMUL R8, R16, R19 ;  /* 0x0000001310087220 */ /* 0x000fc40000400000 */
[----:B--2---:R-:W-:Y:S02]  /*0c70*/  CS2R R18, SRZ ;  /* 0x0000000000127805 */ /* 0x004fe4000001ff00 */
[----:B------:R3:W2:Y:S02]  /*0c80*/  @!P0 LDG.E.EL.128 R12, [R20.64] ;  /* 0x00000004140c8981 */ /* 0x0006a4000c2e1d00 */
[C---:B---3--:R-:W-:Y:S01]  /*0c90*/  FMUL R21, R2.reuse, R17 ;  /* 0x0000001102157220 */ /* 0x048fe20000400000 */
[----:B------:R-:W-:Y:S01]  /*0ca0*/  FMUL R20, R2, R3 ;  /* 0x0000000302147220 */ /* 0x000fe20000400000 */
[----:B------:R-:W-:Y:S01]  /*0cb0*/  CS2R R16, SRZ ;  /* 0x0000000000107805 */ /* 0x000fe2000001ff00 */
[----:B------:R-:W-:-:S05]  /*0cc0*/  IMAD.WIDE R2, R26, R23, c[0x0][0x180] ;  /* 0x000060001a027625 */ /* 0x000fca00078e0217 */
[----:B------:R2:W3:Y:S01]  /*0cd0*/  @!P0 LDG.E.EL.128 R16, [R2.64] ;  /* 0x0000000402108981 */ /* 0x0004e2000c2e1d00 */
[----:B------:R-:W-:Y:S08]  /*0ce0*/  MUFU.RSQ R27, R27 ;  /* 0x0000001b001b7308 */ /* 0x000ff00000001400 */
[----:B------:R-:W-:Y:S08]  /*0cf0*/  MUFU.RSQ R0, R0 ;  /* 0x0000000000007308 */ /* 0x000ff00000001400 */
[----:B------:R-:W-:Y:S08]  /*0d00*/  MUFU.RSQ R31, R31 ;  /* 0x0000001f001f7308 */ /* 0x000ff00000001400 */
[----:B------:R-:W-:Y:S08]  /*0d10*/  MUFU.RSQ R37, R37 ;  /* 0x0000002500257308 */ /* 0x000ff00000001400 */
[----:B------:R-:W-:Y:S01]  /*0d20*/  MUFU.RSQ R24, R24 ;  /* 0x0000001800187308 */ /* 0x000fe20000001400 */
[----:B--2---:R-:W-:-:S02]  /*0d30*/  HADD2.F32 R2, -RZ, R12.H0_H0 ;  /* 0x2000000cff027230 */ /* 0x004fc40000004100 */
[----:B---3--:R-:W-:-:S05]  /*0d40*/  HADD2.F32 R3, -RZ, R16.H0_H0 ;  /* 0x20000010ff037230 */ /* 0x008fca0000004100 */
[C-C-:B------:R-:W-:Y:S01]  /*0d50*/  FFMA R20, R2.reuse, R20, R3.reuse ;  /* 0x0000001402147223 */ /* 0x140fe20000000003 */
[----:B------:R-:W-:Y:S01]  /*0d60*/  FFMA R21, R2, R21, R3 ;  /* 0x0000001502157223 */ /* 0x000fe20000000003 */
[C---:B------:R-:W-:Y:S02]  /*0d70*/  LOP3.LUT R3, R28.reuse, R25, RZ, 0xfc, !PT ;  /* 0x000000191c037212 */ /* 0x040fe400078efcff */
[----:B------:R-:W-:-:S03]  /*0d80*/  LOP3.LUT R25, R28, 0x20, R25, 0xfe, !PT ;  /* 0x000000201c197812 */ /* 0x000fc600078efe19 */
[----:B------:R-:W-:Y:S01]  /*0d90*/  IMAD R28, R3, 0x140, R26 ;  /* 0x00000140031c7824 */ /* 0x000fe200078e021a */
[----:B------:R-:W-:Y:S02]  /*0da0*/  ISETP.LT.AND P1, PT, R25, 0xa8c, !P0 ;  /* 0x00000a8c1900780c */ /* 0x000fe40004721270 */
[----:B------:R-:W-:Y:S01]  /*0db0*/  ISETP.LT.AND P0, PT, R3, 0xa8c, !P0 ;  /* 0x00000a8c0300780c */ /* 0x000fe20004701270 */
[----:B------:R-:W-:Y:S02]  /*0dc0*/  IMAD R2, R30, 0xd2f00, R28 ;  /* 0x000d2f001e027824 */ /* 0x000fe400078e021c */
[----:B------:R-:W-:Y:S02]  /*0dd0*/  HADD2.F32 R28, -RZ, R9.H0_H0 ;  /* 0x20000009ff1c7230 */ /* 0x000fe40000004100 */
[----:B------:R-:W-:Y:S02]  /*0de0*/  HADD2.F32 R3, -RZ, R5.H1_H1 ;  /* 0x30000005ff037230 */ /* 0x000fe40000004100 */
[----:B------:R-:W-:-:S02]  /*0df0*/  HADD2.F32 R9, -RZ, R9.H1_H1 ;  /* 0x30000009ff097230 */ /* 0x000fc40000004100 */
[----:B------:R-:W-:Y:S01]  /*0e00*/  IMAD R25, R25, 0x140, R26 ;  /* 0x0000014019197824 */ /* 0x000fe200078e021a */
[--C-:B------:R-:W-:Y:S01]  /*0e10*/  FADD R3, R3, -R35.reuse ;  /* 0x8000002303037221 */ /* 0x100fe20000000000 */
[----:B------:R-:W-:Y:S01]  /*0e20*/  HADD2.F32 R26, -RZ, R5.H0_H0 ;  /* 0x20000005ff1a7230 */ /* 0x000fe20000004100 */
[----:B------:R-:W-:Y:S01]  /*0e30*/  FADD R35, R9, -R35 ;  /* 0x8000002309237221 */ /* 0x000fe20000000000 */
[----:B------:R-:W-:Y:S02]  /*0e40*/  HADD2.F32 R5, -RZ, R6.H0_H0 ;  /* 0x20000006ff057230 */ /* 0x000fe40000004100 */
[----:B------:R-:W-:Y:S01]  /*0e50*/  HADD2.F32 R9, -RZ, R10.H0_H0 ;  /* 0x2000000aff097230 */ /* 0x000fe20000004100 */
[----:B------:R-:W-:Y:S02]  /*0e60*/  FADD R26, R26, -R29 ;  /* 0x8000001d1a1a7221 */ /* 0x000fe40000000000 */
[----:B------:R-:W-:Y:S01]  /*0e70*/  FADD R5, R5, -R33 ;  /* 0x8000002105057221 */ /* 0x000fe20000000000 */
[----:B------:R-:W-:Y:S01]  /*0e80*/  FADD R28, R28, -R29 ;  /* 0x8000001d1c1c7221 */ /* 0x000fe20000000000 */
[----:B------:R-:W-:Y:S01]  /*0e90*/  FADD R33, R9, -R33 ;  /* 0x8000002109217221 */ /* 0x000fe20000000000 */
[----:B------:R-:W-:-:S02]  /*0ea0*/  HADD2.F32 R9, -RZ, R6.H1_H1 ;  /* 0x30000006ff097230 */ /* 0x000fc40000004100 */
[--C-:B------:R-:W-:Y:S02]  /*0eb0*/  HADD2.F32 R29, -RZ, R7.reuse.H1_H1 ;  /* 0x30000007ff1d7230 */ /* 0x100fe40000004100 */
[----:B------:R-:W-:Y:S02]  /*0ec0*/  HADD2.F32 R6, -RZ, R7.H0_H0 ;  /* 0x20000007ff067230 */ /* 0x000fe40000004100 */
[----:B------:R-:W0:Y:S01]  /*0ed0*/  MUFU.RSQ R7, R36 ;  /* 0x0000002400077308 */ /* 0x000e220000001400 */
[----:B------:R-:W-:Y:S02]  /*0ee0*/  IMAD R30, R30, 0xd2f00, R25 ;  /* 0x000d2f001e1e7824 */ /* 0x000fe400078e0219 */
[----:B------:R-:W-:Y:S02]  /*0ef0*/  HADD2.F32 R25, -RZ, R10.H1_H1 ;  /* 0x3000000aff197230 */ /* 0x000fe40000004100 */
[--C-:B------:R-:W-:Y:S01]  /*0f00*/  HADD2.F32 R10, -RZ, R11.reuse.H0_H0 ;  /* 0x2000000bff0a7230 */ /* 0x100fe20000004100 */
[----:B------:R-:W-:Y:S01]  /*0f10*/  FADD R6, R6, -R32 ;  /* 0x8000002006067221 */ /* 0x000fe20000000000 */
[----:B------:R-:W-:-:S03]  /*0f20*/  HADD2.F32 R11, -RZ, R11.H1_H1 ;  /* 0x3000000bff0b7230 */ /* 0x000fc60000004100 */
[----:B------:R-:W-:Y:S01]  /*0f30*/  FADD R32, R10, -R32 ;  /* 0x800000200a207221 */ /* 0x000fe20000000000 */
[--C-:B------:R-:W-:Y:S01]  /*0f40*/  FADD R9, R9, -R22.reuse ;  /* 0x8000001609097221 */ /* 0x100fe20000000000 */
[----:B------:R-:W-:Y:S01]  /*0f50*/  FADD R25, R25, -R22 ;  /* 0x8000001619197221 */ /* 0x000fe20000000000 */
[----:B------:R-:W-:Y:S01]  /*0f60*/  HADD2.F32 R22, -RZ, R12.H1_H1 ;  /* 0x3000000cff167230 */ /* 0x000fe20000004100 */
[--C-:B------:R-:W-:Y:S01]  /*0f70*/  FADD R10, R29, -R34.reuse ;  /* 0x800000221d0a7221 */ /* 0x100fe20000000000 */
[--C-:B------:R-:W-:Y:S01]  /*0f80*/  HADD2.F32 R12, -RZ, R13.reuse.H1_H1 ;  /* 0x3000000dff0c7230 */ /* 0x100fe20000004100 */
[C---:B0-----:R-:W-:Y:S01]  /*0f90*/  FMUL R6, R7.reuse, R6 ;  /* 0x0000000607067220 */ /* 0x041fe20000400000 */
[----:B------:R-:W-:Y:S01]  /*0fa0*/  FMUL R32, R7, R32 ;  /* 0x0000002007207220 */ /* 0x000fe20000400000 */
[----:B------:R-:W-:Y:S01]  /*0fb0*/  HADD2.F32 R7, -RZ, R13.H0_H0 ;  /* 0x2000000dff077230 */ /* 0x000fe20000004100 */
[----:B------:R-:W-:Y:S01]  /*0fc0*/  FADD R34, R11, -R34 ;  /* 0x800000220b227221 */ /* 0x000fe20000000000 */
[----:B------:R-:W-:Y:S01]  /*0fd0*/  HADD2.F32 R13, -RZ, R16.H1_H1 ;  /* 0x30000010ff0d7230 */ /* 0x000fe20000004100 */
[C---:B------:R-:W-:Y:S01]  /*0fe0*/  FMUL R10, R27.reuse, R10 ;  /* 0x0000000a1b0a7220 */ /* 0x040fe20000400000 */
[C---:B------:R-:W-:Y:S01]  /*0ff0*/  FMUL R9, R0.reuse, R9 ;  /* 0x0000000900097220 */ /* 0x040fe20000400000 */
[----:B------:R-:W-:Y:S01]  /*1000*/  FMUL R34, R27, R34 ;  /* 0x000000221b227220 */ /* 0x000fe20000400000 */
[----:B------:R-:W-:Y:S01]  /*1010*/  FMUL R25, R0, R25 ;  /* 0x0000001900197220 */ /* 0x000fe20000400000 */
[C-C-:B------:R-:W-:Y:S01]  /*1020*/  FFMA R27, R22.reuse, R4, R13.reuse ;  /* 0x00000004161b7223 */ /* 0x140fe2000000000d */
[--C-:B------:R-:W-:Y:S01]  /*1030*/  HADD2.F32 R0, -RZ, R14.reuse.H1_H1 ;  /* 0x3000000eff007230 */ /* 0x100fe20000004100 */
[----:B------:R-:W-:Y:S01]  /*1040*/  FFMA R8, R22, R8, R13 ;  /* 0x0000000816087223 */ /* 0x000fe2000000000d */
[--C-:B------:R-:W-:Y:S01]  /*1050*/  HADD2.F32 R29, -RZ, R17.reuse.H1_H1 ;  /* 0x30000011ff1d7230 */ /* 0x100fe20000004100 */
[C---:B------:R-:W-:Y:S01]  /*1060*/  FMUL R26, R31.reuse, R26 ;  /* 0x0000001a1f1a7220 */ /* 0x040fe20000400000 */
[----:B------:R-:W-:Y:S01]  /*1070*/  HADD2.F32 R4, -RZ, R17.H0_H0 ;  /* 0x20000011ff047230 */ /* 0x000fe20000004100 */
[----:B------:R-:W-:Y:S01]  /*1080*/  FMUL R28, R31, R28 ;  /* 0x0000001c1f1c7220 */ /* 0x000fe20000400000 */
[----:B------:R-:W-:Y:S01]  /*1090*/  HADD2.F32 R14, -RZ, R14.H0_H0 ;  /* 0x2000000eff0e7230 */ /* 0x000fe20000004100 */
[----:B------:R-:W-:Y:S01]  /*10a0*/  FMUL R3, R37, R3 ;  /* 0x0000000325037220 */ /* 0x000fe20000400000 */
[----:B------:R-:W-:Y:S01]  /*10b0*/  HADD2.F32 R11, -RZ, R15.H1_H1 ;  /* 0x3000000fff0b7230 */ /* 0x000fe20000004100 */
[----:B------:R-:W-:Y:S01]  /*10c0*/  FMUL R5, R24, R5 ;  /* 0x0000000518057220 */ /* 0x000fe20000400000 */
[----:B------:R-:W-:-:S02]  /*10d0*/  HADD2.F32 R13, -RZ, R18.H1_H1 ;  /* 0x30000012ff0d7230 */ /* 0x000fc40000004100 */
[----:B------:R-:W-:Y:S02]  /*10e0*/  HADD2.F32 R17, -RZ, R18.H0_H0 ;  /* 0x20000012ff117230 */ /* 0x000fe40000004100 */
[----:B------:R-:W-:Y:S02]  /*10f0*/  HADD2.F32 R15, -RZ, R15.H0_H0 ;  /* 0x2000000fff0f7230 */ /* 0x000fe40000004100 */
[--C-:B------:R-:W-:Y:S02]  /*1100*/  HADD2.F32 R16, -RZ, R19.reuse.H1_H1 ;  /* 0x30000013ff107230 */ /* 0x100fe40000004100 */
[----:B------:R-:W-:Y:S01]  /*1110*/  HADD2.F32 R18, -RZ, R19.H0_H0 ;  /* 0x20000013ff127230 */ /* 0x000fe20000004100 */
[C-C-:B------:R-:W-:Y:S01]  /*1120*/  FFMA R26, R7.reuse, R26, R4.reuse ;  /* 0x0000001a071a7223 */ /* 0x140fe20000000004 */
[----:B------:R-:W-:Y:S01]  /*1130*/  FFMA R28, R7, R28, R4 ;  /* 0x0000001c071c7223 */ /* 0x000fe20000000004 */
[----:B------:R-:W-:Y:S01]  /*1140*/  FFMA R3, R12, R3, R29 ;  /* 0x000000030c037223 */ /* 0x000fe2000000001d */
[----:B------:R-:W-:Y:S01]  /*1150*/  FFMA R7, R14, R5, R17 ;  /* 0x000000050e077223 */ /* 0x000fe20000000011 */
[----:B------:R-:W-:Y:S01]  /*1160*/  FFMA R22, R0, R9, R13 ;  /* 0x0000000900167223 */ /* 0x000fe2000000000d */
[----:B------:R-:W-:Y:S01]  /*1170*/  FFMA R19, R15, R6, R18 ;  /* 0x000000060f137223 */ /* 0x000fe20000000012 */
[----:B------:R-:W-:Y:S01]  /*1180*/  FFMA R10, R11, R10, R16 ;  /* 0x0000000a0b0a7223 */ /* 0x000fe20000000010 */
[----:B------:R-:W-:Y:S01]  /*1190*/  FMUL R35, R37, R35 ;  /* 0x0000002325237220 */ /* 0x000fe20000400000 */
[----:B------:R-:W-:Y:S01]  /*11a0*/  FMUL R33, R24, R33 ;  /* 0x0000002118217220 */ /* 0x000fe20000400000 */
[----:B------:R-:W-:Y:S01]  /*11b0*/  F2FP.F16.F32.PACK_AB R5, R3, R26 ;  /* 0x0000001a0305723e */ /* 0x000fe200000000ff */
[----:B------:R-:W-:Y:S01]  /*11c0*/  IMAD.WIDE R2, R2, R23, c[0x0][0x188] ;  /* 0x0000620002027625 */ /* 0x000fe200078e0217 */
[----:B------:R-:W-:-:S02]  /*11d0*/  F2FP.F16.F32.PACK_AB R6, R22, R7 ;  /* 0x000000071606723e */ /* 0x000fc400000000ff */
[----:B------:R-:W-:Y:S02]  /*11e0*/  F2FP.F16.F32.PACK_AB R4, R27, R20 ;  /* 0x000000141b04723e */ /* 0x000fe400000000ff */
[----:B------:R-:W-:Y:S01]  /*11f0*/  F2FP.F16.F32.PACK_AB R7, R10, R19 ;  /* 0x000000130a07723e */ /* 0x000fe200000000ff */
[----:B------:R-:W-:Y:S01]  /*1200*/  FFMA R9, R12, R35, R29 ;  /* 0x000000230c097223 */ /* 0x000fe2000000001d */
[----:B------:R-:W-:Y:S01]  /*1210*/  FFMA R10, R14, R33, R17 ;  /* 0x000000210e0a7223 */ /* 0x000fe20000000011 */
[----:B------:R-:W-:Y:S01]  /*1220*/  FFMA R25, R0, R25, R13 ;  /* 0x0000001900197223 */ /* 0x000fe2000000000d */
[----:B------:R-:W-:Y:S01]  /*1230*/  FFMA R32, R15, R32, R18 ;  /* 0x000000200f207223 */ /* 0x000fe20000000012 */
[----:B------:R-:W-:Y:S01]  /*1240*/  FFMA R11, R11, R34, R16 ;  /* 0x000000220b0b7223 */ /* 0x000fe20000000010 */
[----:B------:R0:W-:Y:S01]  /*1250*/  @P0 STG.E.128 [R2.64], R4 ;  /* 0x0000000402000986 */ /* 0x0001e2000c101d04 */
[----:B------:R-:W-:Y:S01]  /*1260*/  F2FP.F16.F32.PACK_AB R8, R8, R21 ;  /* 0x000000150808723e */ /* 0x000fe200000000ff */
[----:B------:R-:W-:Y:S01]  /*1270*/  IMAD.WIDE R30, R30, R23, c[0x0][0x188] ;  /* 0x000062001e1e7625 */ /* 0x000fe200078e0217 */
[----:B------:R-:W-:-:S02]  /*1280*/  F2FP.F16.F32.PACK_AB R9, R9, R28 ;  /* 0x0000001c0909723e */ /* 0x000fc400000000ff */
[----:B------:R-:W-:Y:S02]  /*1290*/  F2FP.F16.F32.PACK_AB R10, R25, R10 ;  /* 0x0000000a190a723e */ /* 0x000fe400000000ff */
[----:B------:R-:W-:Y:S01]  /*12a0*/  F2FP.F16.F32.PACK_AB R11, R11, R32 ;  /* 0x000000200b0b723e */ /* 0x000fe200000000ff */
[----:B------:R-:W-:Y:S06]  /*12b0*/  @!P1 EXIT ;  /* 0x000000000000994d */ /* 0x000fec0003800000 */
[----:B------:R-:W-:Y:S01]  /*12c0*/  STG.E.128 [R30.64], R8 ;  /* 0x000000081e007986 */ /* 0x000fe2000c101d04 */
[----:B------:R-:W-:Y:S05]  /*12d0*/  EXIT ;  /* 0x000000000000794d */ /* 0x000fea0003800000 */
.L_x_0:
[----:B------:R-:W-:-:S00]  /*12e0*/  BRA `(.L_x_0) ;  /* 0xfffffff000007947 */ /* 0x000fc0000383ffff */
[----:B------:R-:W-:-:S00]  /*12f0*/  NOP ;  /* 0x0000000000007918 */ /* 0x000fc00000000000 */
        /* <DEDUP_REMOVED lines=8> */
.L_x_1:


//--------------------- .nv.global.init           --------------------------
	.section	.nv.global.init,"aw",@progbits
.nv.global.init:
	.type		_$_str,@object
	.size		_$_str,(.L_0 - _$_str)
_$_str:
        /*0000*/ 	.byte	0x5f, 0x5f, 0x43, 0x55, 0x44, 0x41, 0x5f, 0x46, 0x54, 0x5a, 0x00
.L_0:


//--------------------- .nv.shared.triton__0d1d2d3d4d5d6de7 --------------------------
	.section	.nv.shared.triton__0d1d2d3d4d5d6de7,"aw",@nobits
	.align	16
